//
// Generated by NVIDIA NVVM Compiler
//
// Compiler Build ID: CL-36424714
// Cuda compilation tools, release 13.0, V13.0.88
// Based on NVVM 20.0.0
//

.version 9.0
.target sm_100
.address_size 64

	// .globl	_Z10cuda_hellov
.extern .func  (.param .b32 func_retval0) vprintf
(
	.param .b64 vprintf_param_0,
	.param .b64 vprintf_param_1
)
;
.global .align 1 .b8 $str[103] = {72, 101, 108, 108, 111, 32, 102, 114, 111, 109, 32, 71, 80, 85, 32, 98, 108, 111, 99, 107, 73, 100, 120, 46, 120, 61, 37, 100, 32, 98, 108, 111, 99, 107, 73, 100, 120, 46, 121, 61, 37, 100, 32, 98, 108, 111, 99, 107, 73, 100, 120, 46, 122, 61, 37, 100, 32, 116, 104, 114, 101, 97, 100, 73, 100, 120, 46, 120, 61, 37, 100, 32, 116, 104, 114, 101, 97, 100, 73, 100, 120, 46, 121, 61, 37, 100, 32, 116, 104, 114, 101, 97, 100, 73, 100, 120, 46, 122, 61, 37, 100, 10};

.visible .entry _Z10cuda_hellov()
{
	.local .align 8 .b8 	__local_depot0[24];
	.reg .b64 	%SP;
	.reg .b64 	%SPL;
	.reg .b32 	%r<9>;
	.reg .b64 	%rd<5>;

	mov.u64 	%SPL, __local_depot0;
	cvta.local.u64 	%SP, %SPL;
	add.u64 	%rd1, %SP, 0;
	add.u64 	%rd2, %SPL, 0;
	mov.u32 	%r1, %ctaid.x;
	mov.u32 	%r2, %ctaid.y;
	mov.u32 	%r3, %ctaid.z;
	mov.u32 	%r4, %tid.x;
	mov.u32 	%r5, %tid.y;
	mov.u32 	%r6, %tid.z;
	st.local.v2.u32 	[%rd2], {%r1, %r2};
	st.local.v2.u32 	[%rd2+8], {%r3, %r4};
	st.local.v2.u32 	[%rd2+16], {%r5, %r6};
	mov.u64 	%rd3, $str;
	cvta.global.u64 	%rd4, %rd3;
	{ // callseq 0, 0
	.param .b64 param0;
	st.param.b64 	[param0], %rd4;
	.param .b64 param1;
	st.param.b64 	[param1], %rd1;
	.param .b32 retval0;
	call.uni (retval0), 
	vprintf, 
	(
	param0, 
	param1
	);
	ld.param.b32 	%r7, [retval0];
	} // callseq 0
	ret;

}


// ===== COMPILED SASS (sm_100) =====

	.target	sm_100

	.elftype	@"ET_EXEC"


//--------------------- .note.nv.tkinfo           --------------------------
	.section	.note.nv.tkinfo,"",@"SHT_NOTE"
	.sectionflags	@"SHF_NOTE_NV_TKINFO"
	.tkinfo
        /*0018*/ 	.word	0x00000002
        /*0030*/ 	.string	""
        /*0030*/ 	.string	"ptxas"
        /*0030*/ 	.string	"Cuda compilation tools, release 13.0, V13.0.88"
        /*0030*/ 	.string	"Build cuda_13.0.r13.0/compiler.36424714_0"
        /*0030*/ 	.string	"-arch sm_100 -m 64 "



//--------------------- .note.nv.cuinfo           --------------------------
	.section	.note.nv.cuinfo,"",@"SHT_NOTE"
	.sectionflags	@"SHF_NOTE_NV_CUINFO"
        /*0018*/ 	.short	0x0002
        /*001a*/ 	.short	0x0064
        /*001c*/ 	.short	0x0082
	.zero		2


//--------------------- .nv.info                  --------------------------
	.section	.nv.info,"",@"SHT_CUDA_INFO"
	.align	4


	//----- nvinfo : EIATTR_REGCOUNT
	.align		4
        /*0000*/ 	.byte	0x04, 0x2f
        /*0002*/ 	.short	(.L_2 - .L_1)
	.align		4
.L_1:
        /*0004*/ 	.word	index@(_Z10cuda_hellov)
        /*0008*/ 	.word	0x00000018


	//----- nvinfo : EIATTR_FRAME_SIZE
	.align		4
.L_2:
        /*000c*/ 	.byte	0x04, 0x11
        /*000e*/ 	.short	(.L_4 - .L_3)
	.align		4
.L_3:
        /*0010*/ 	.word	index@(_Z10cuda_hellov)
        /*0014*/ 	.word	0x00000018


	//----- nvinfo : EIATTR_MIN_STACK_SIZE
	.align		4
.L_4:
        /*0018*/ 	.byte	0x04, 0x12
        /*001a*/ 	.short	(.L_6 - .L_5)
	.align		4
.L_5:
        /*001c*/ 	.word	index@(_Z10cuda_hellov)
        /*0020*/ 	.word	0x00000018
.L_6:


//--------------------- .nv.compat                --------------------------
	.section	.nv.compat,"",@"SHT_CUDA_COMPAT_INFO"
	.align	4
        /*0000*/ 	.byte	0x02, 0x09, 0x00, 0x00, 0x02, 0x02, 0x01, 0x00, 0x02, 0x05, 0x05, 0x00, 0x03, 0x07, 0x01, 0x01
        /*0010*/ 	.byte	0x02, 0x03, 0x00, 0x00, 0x02, 0x06, 0x01, 0x00, 0x04, 0x0b, 0x08, 0x00, 0x09, 0x00, 0x00, 0x00
        /*0020*/ 	.byte	0x00, 0x00, 0x00, 0x00


//--------------------- .nv.info._Z10cuda_hellov  --------------------------
	.section	.nv.info._Z10cuda_hellov,"",@"SHT_CUDA_INFO"
	.sectionflags	@""
	.align	4


	//----- nvinfo : EIATTR_CUDA_API_VERSION
	.align		4
        /*0000*/ 	.byte	0x04, 0x37
        /*0002*/ 	.short	(.L_8 - .L_7)
.L_7:
        /*0004*/ 	.word	0x00000082


	//----- nvinfo : EIATTR_SPARSE_MMA_MASK
	.align		4
.L_8:
        /*0008*/ 	.byte	0x03, 0x50
        /*000a*/ 	.short	0x0000


	//----- nvinfo : EIATTR_MAXREG_COUNT
	.align		4
        /*000c*/ 	.byte	0x03, 0x1b
        /*000e*/ 	.short	0x00ff


	//----- nvinfo : EIATTR_EXTERNS
	.align		4
        /*0010*/ 	.byte	0x04, 0x0f
        /*0012*/ 	.short	(.L_10 - .L_9)


	//   ....[0]....
	.align		4
.L_9:
        /*0014*/ 	.word	index@(vprintf)


	//----- nvinfo : EIATTR_MERCURY_ISA_VERSION
	.align		4
.L_10:
        /*0018*/ 	.byte	0x03, 0x5f
        /*001a*/ 	.short	0x0101


	//----- nvinfo : EIATTR_VRC_CTA_INIT_COUNT
	.align		4
        /*001c*/ 	.byte	0x02, 0x4a
	.zero		1
	.zero		1


	//----- nvinfo : EIATTR_SYSCALL_OFFSETS
	.align		4
        /*0020*/ 	.byte	0x04, 0x46
        /*0022*/ 	.short	(.L_12 - .L_11)


	//   ....[0]....
.L_11:
        /*0024*/ 	.word	0x00000150


	//----- nvinfo : EIATTR_EXIT_INSTR_OFFSETS
	.align		4
.L_12:
        /*0028*/ 	.byte	0x04, 0x1c
        /*002a*/ 	.short	(.L_14 - .L_13)


	//   ....[0]....
.L_13:
        /*002c*/ 	.word	0x00000160


	//----- nvinfo : EIATTR_SW_WAR
	.align		4
.L_14:
        /*0030*/ 	.byte	0x04, 0x36
        /*0032*/ 	.short	(.L_16 - .L_15)
.L_15:
        /*0034*/ 	.word	0x00000008
.L_16:


//--------------------- .nv.callgraph             --------------------------
	.section	.nv.callgraph,"",@"SHT_CUDA_CALLGRAPH"
	.align	4
	.sectionentsize	8
	.align		4
        /*0000*/ 	.word	0x00000000
	.align		4
        /*0004*/ 	.word	0xffffffff
	.align		4
        /*0008*/ 	.word	index@(_Z10cuda_hellov)
	.align		4
        /*000c*/ 	.word	index@(vprintf)
	.align		4
        /*0010*/ 	.word	0x00000000
	.align		4
        /*0014*/ 	.word	0xfffffffe
	.align		4
        /*0018*/ 	.word	0x00000000
	.align		4
        /*001c*/ 	.word	0xfffffffd
	.align		4
        /*0020*/ 	.word	0x00000000
	.align		4
        /*0024*/ 	.word	0xfffffffc


//--------------------- .nv.constant4             --------------------------
	.section	.nv.constant4,"a",@progbits
	.align	8
	.align		8
.nv.constant4:
        /*0000*/ 	.dword	vprintf
	.align		8
        /*0008*/ 	.dword	$str


//--------------------- .text._Z10cuda_hellov     --------------------------
	.section	.text._Z10cuda_hellov,"ax",@progbits
	.align	128
        .global         _Z10cuda_hellov
        .type           _Z10cuda_hellov,@function
        .size           _Z10cuda_hellov,(.L_x_2 - _Z10cuda_hellov)
        .other          _Z10cuda_hellov,@"STO_CUDA_ENTRY STV_DEFAULT"
_Z10cuda_hellov:
.text._Z10cuda_hellov:
[----:B------:R-:W0:Y:S01]  /*0000*/  LDC R1, c[0x0][0x37c] ;  /* 0x0000df00ff017b82 */ /* 0x000e220000000800 */
[----:B------:R-:W1:Y:S01]  /*0010*/  S2R R8, SR_CTAID.X ;  /* 0x0000000000087919 */ /* 0x000e620000002500 */
[----:B0-----:R-:W-:Y:S01]  /*0020*/  VIADD R1, R1, 0xffffffe8 ;  /* 0xffffffe801017836 */ /* 0x001fe20000000000 */
[----:B------:R-:W-:Y:S01]  /*0030*/  MOV R0, 0x0 ;  /* 0x0000000000007802 */ /* 0x000fe20000000f00 */
[----:B------:R-:W0:Y:S01]  /*0040*/  LDCU UR4, c[0x0][0x2f8] ;  /* 0x00005f00ff0477ac */ /* 0x000e220008000800 */
[----:B------:R-:W1:Y:S03]  /*0050*/  S2R R9, SR_CTAID.Y ;  /* 0x0000000000097919 */ /* 0x000e660000002600 */
[----:B------:R2:W3:Y:S01]  /*0060*/  LDC.64 R2, c[0x4][R0] ;  /* 0x0100000000027b82 */ /* 0x0004e20000000a00 */
[----:B------:R-:W4:Y:S01]  /*0070*/  LDCU.64 UR6, c[0x4][0x8] ;  /* 0x01000100ff0677ac */ /* 0x000f220008000a00 */
[----:B------:R-:W5:Y:S01]  /*0080*/  S2R R10, SR_CTAID.Z ;  /* 0x00000000000a7919 */ /* 0x000f620000002700 */
[----:B------:R-:W2:Y:S01]  /*0090*/  LDCU UR5, c[0x0][0x2fc] ;  /* 0x00005f80ff0577ac */ /* 0x000ea20008000800 */
[----:B------:R-:W5:Y:S01]  /*00a0*/  S2R R11, SR_TID.X ;  /* 0x00000000000b7919 */ /* 0x000f620000002100 */
[----:B------:R-:W5:Y:S01]  /*00b0*/  S2R R12, SR_TID.Y ;  /* 0x00000000000c7919 */ /* 0x000f620000002200 */
[----:B------:R-:W5:Y:S01]  /*00c0*/  S2R R13, SR_TID.Z ;  /* 0x00000000000d7919 */ /* 0x000f620000002300 */
[----:B0-----:R-:W-:Y:S01]  /*00d0*/  IADD3 R6, P0, PT, R1, UR4, RZ ;  /* 0x0000000401067c10 */ /* 0x001fe2000ff1e0ff */
[----:B----4-:R-:W-:Y:S01]  /*00e0*/  IMAD.U32 R4, RZ, RZ, UR6 ;  /* 0x00000006ff047e24 */ /* 0x010fe2000f8e00ff */
[----:B------:R-:W-:-:S03]  /*00f0*/  MOV R5, UR7 ;  /* 0x0000000700057c02 */ /* 0x000fc60008000f00 */
[----:B--2---:R-:W-:Y:S01]  /*0100*/  IMAD.X R7, RZ, RZ, UR5, P0 ;  /* 0x00000005ff077e24 */ /* 0x004fe200080e06ff */
[----:B-1----:R0:W-:Y:S04]  /*0110*/  STL.64 [R1], R8 ;  /* 0x0000000801007387 */ /* 0x0021e80000100a00 */
[----:B-----5:R0:W-:Y:S04]  /*0120*/  STL.64 [R1+0x8], R10 ;  /* 0x0000080a01007387 */ /* 0x0201e80000100a00 */
[----:B------:R0:W-:Y:S02]  /*0130*/  STL.64 [R1+0x10], R12 ;  /* 0x0000100c01007387 */ /* 0x0001e40000100a00 */
[----:B------:R-:W-:-:S07]  /*0140*/  LEPC R20, `(.L_x_0) ;  /* 0x000000001014794e */ /* 0x000fce0000000000 */
[----:B0--3--:R-:W-:Y:S05]  /*0150*/  CALL.ABS.NOINC R2 ;  /* 0x0000000002007343 */ /* 0x009fea0003c00000 */
.L_x_0:
[----:B------:R-:W-:Y:S05]  /*0160*/  EXIT ;  /* 0x000000000000794d */ /* 0x000fea0003800000 */
.L_x_1:
[----:B------:R-:W-:-:S00]  /*0170*/  BRA `(.L_x_1) ;  /* 0xfffffffc00fc7947 */ /* 0x000fc0000383ffff */
[----:B------:R-:W-:-:S00]  /*0180*/  NOP ;  /* 0x0000000000007918 */ /* 0x000fc00000000000 */
[----:B------:R-:W-:-:S00]  /*0190*/  NOP ;  /* 0x0000000000007918 */ /* 0x000fc00000000000 */
[----:B------:R-:W-:-:S00]  /*01a0*/  NOP ;  /* 0x0000000000007918 */ /* 0x000fc00000000000 */
[----:B------:R-:W-:-:S00]  /*01b0*/  NOP ;  /* 0x0000000000007918 */ /* 0x000fc00000000000 */
[----:B------:R-:W-:-:S00]  /*01c0*/  NOP ;  /* 0x0000000000007918 */ /* 0x000fc00000000000 */
[----:B------:R-:W-:-:S00]  /*01d0*/  NOP ;  /* 0x0000000000007918 */ /* 0x000fc00000000000 */
[----:B------:R-:W-:-:S00]  /*01e0*/  NOP ;  /* 0x0000000000007918 */ /* 0x000fc00000000000 */
[----:B------:R-:W-:-:S00]  /*01f0*/  NOP ;  /* 0x0000000000007918 */ /* 0x000fc00000000000 */
.L_x_2:


//--------------------- .nv.global.init           --------------------------
	.section	.nv.global.init,"aw",@progbits
.nv.global.init:
	.type		$str,@object
	.size		$str,(.L_0 - $str)
$str:
        /*0000*/ 	.byte	0x48, 0x65, 0x6c, 0x6c, 0x6f, 0x20, 0x66, 0x72, 0x6f, 0x6d, 0x20, 0x47, 0x50, 0x55, 0x20, 0x62
        /*0010*/ 	.byte	0x6c, 0x6f, 0x63, 0x6b, 0x49, 0x64, 0x78, 0x2e, 0x78, 0x3d, 0x25, 0x64, 0x20, 0x62, 0x6c, 0x6f
        /*0020*/ 	.byte	0x63, 0x6b, 0x49, 0x64, 0x78, 0x2e, 0x79, 0x3d, 0x25, 0x64, 0x20, 0x62, 0x6c, 0x6f, 0x63, 0x6b
        /*0030*/ 	.byte	0x49, 0x64, 0x78, 0x2e, 0x7a, 0x3d, 0x25, 0x64, 0x20, 0x74, 0x68, 0x72, 0x65, 0x61, 0x64, 0x49
        /*0040*/ 	.byte	0x64, 0x78, 0x2e, 0x78, 0x3d, 0x25, 0x64, 0x20, 0x74, 0x68, 0x72, 0x65, 0x61, 0x64, 0x49, 0x64
        /*0050*/ 	.byte	0x78, 0x2e, 0x79, 0x3d, 0x25, 0x64, 0x20, 0x74, 0x68, 0x72, 0x65, 0x61, 0x64, 0x49, 0x64, 0x78
        /*0060*/ 	.byte	0x2e, 0x7a, 0x3d, 0x25, 0x64, 0x0a, 0x00
.L_0:


//--------------------- .nv.shared.reserved.0     --------------------------
	.section	.nv.shared.reserved.0,"aw",@nobits
	.weak		__nv_reservedSMEM_offset_0_alias
	.size		__nv_reservedSMEM_offset_0_alias, 0, 64
	.other		__nv_reservedSMEM_offset_0_alias,@"STO_CUDA_RESERVED_SHARED STV_DEFAULT"
__nv_reservedSMEM_offset_0_alias:
	.zero		0
	.zero		64


//--------------------- .nv.constant0._Z10cuda_hellov --------------------------
	.section	.nv.constant0._Z10cuda_hellov,"a",@progbits
	.sectionflags	@""
	.align	4
.nv.constant0._Z10cuda_hellov:
	.zero		896


//--------------------- SYMBOLS --------------------------

	.type		.nv.reservedSmem.offset0,@object
	.size		.nv.reservedSmem.offset0,0x4
	.type		vprintf,@function
